	.headerflags	@"EF_CUDA_TEXMODE_UNIFIED EF_CUDA_64BIT_ADDRESS EF_CUDA_ACCELERATORS EF_CUDA_SM90 EF_CUDA_VIRTUAL_SM(EF_CUDA_SM90)"
	.elftype	@"ET_EXEC"


//--------------------- .nv.info                  --------------------------
	.section	.nv.info,"",@"SHT_CUDA_INFO"
	.align	4


	//----- nvinfo : EIATTR_REGCOUNT
	.align		4
        /*0000*/ 	.byte	0x04, 0x2f
        /*0002*/ 	.short	(.L_1 - .L_0)
	.align		4
.L_0:
        /*0004*/ 	.word	index@(triton_poi_fused_replication_pad2d_3)
        /*0008*/ 	.word	0x0000000c


	//----- nvinfo : EIATTR_MIN_STACK_SIZE
	.align		4
.L_1:
        /*000c*/ 	.byte	0x04, 0x12
        /*000e*/ 	.short	(.L_3 - .L_2)
	.align		4
.L_2:
        /*0010*/ 	.word	index@(triton_poi_fused_replication_pad2d_3)
        /*0014*/ 	.word	0x00000000


	//----- nvinfo : EIATTR_FRAME_SIZE
	.align		4
.L_3:
        /*0018*/ 	.byte	0x04, 0x11
        /*001a*/ 	.short	(.L_5 - .L_4)
	.align		4
.L_4:
        /*001c*/ 	.word	index@(triton_poi_fused_replication_pad2d_3)
        /*0020*/ 	.word	0x00000000


	//----- nvinfo : EIATTR_MIN_STACK_SIZE
	.align		4
.L_5:
        /*0024*/ 	.byte	0x04, 0x12
        /*0026*/ 	.short	(.L_7 - .L_6)
	.align		4
.L_6:
        /*0028*/ 	.word	index@(triton_poi_fused_replication_pad2d_3)
        /*002c*/ 	.word	0x00000000
.L_7:


//--------------------- .nv.info.triton_poi_fused_replication_pad2d_3 --------------------------
	.section	.nv.info.triton_poi_fused_replication_pad2d_3,"",@"SHT_CUDA_INFO"
	.sectionflags	@""
	.align	4


	//----- nvinfo : EIATTR_CUDA_API_VERSION
	.align		4
        /*0000*/ 	.byte	0x04, 0x37
        /*0002*/ 	.short	(.L_9 - .L_8)
.L_8:
        /*0004*/ 	.word	0x0000007c


	//----- nvinfo : EIATTR_KPARAM_INFO
	.align		4
.L_9:
        /*0008*/ 	.byte	0x04, 0x17
        /*000a*/ 	.short	(.L_11 - .L_10)
.L_10:
        /*000c*/ 	.word	0x00000000
        /*0010*/ 	.short	0x0002
        /*0012*/ 	.short	0x0010
        /*0014*/ 	.byte	0x00, 0xf0, 0x11, 0x00


	//----- nvinfo : EIATTR_KPARAM_INFO
	.align		4
.L_11:
        /*0018*/ 	.byte	0x04, 0x17
        /*001a*/ 	.short	(.L_13 - .L_12)
.L_12:
        /*001c*/ 	.word	0x00000000
        /*0020*/ 	.short	0x0001
        /*0022*/ 	.short	0x0008
        /*0024*/ 	.byte	0x00, 0xf4, 0x21, 0x00


	//----- nvinfo : EIATTR_KPARAM_INFO
	.align		4
.L_13:
        /*0028*/ 	.byte	0x04, 0x17
        /*002a*/ 	.short	(.L_15 - .L_14)
.L_14:
        /*002c*/ 	.word	0x00000000
        /*0030*/ 	.short	0x0000
        /*0032*/ 	.short	0x0000
        /*0034*/ 	.byte	0x00, 0xf4, 0x21, 0x00


	//----- nvinfo : EIATTR_SPARSE_MMA_MASK
	.align		4
.L_15:
        /*0038*/ 	.byte	0x03, 0x50
        /*003a*/ 	.short	0x0000


	//----- nvinfo : EIATTR_MAXREG_COUNT
	.align		4
        /*003c*/ 	.byte	0x03, 0x1b
        /*003e*/ 	.short	0x00ff


	//----- nvinfo : EIATTR_EXIT_INSTR_OFFSETS
	.align		4
        /*0040*/ 	.byte	0x04, 0x1c
        /*0042*/ 	.short	(.L_17 - .L_16)


	//   ....[0]....
.L_16:
        /*0044*/ 	.word	0x000002f0


	//   ....[1]....
        /*0048*/ 	.word	0x00000310


	//----- nvinfo : EIATTR_REQNTID
	.align		4
.L_17:
        /*004c*/ 	.byte	0x04, 0x10
        /*004e*/ 	.short	(.L_19 - .L_18)
.L_18:
        /*0050*/ 	.word	0x00000100
        /*0054*/ 	.word	0x00000001
        /*0058*/ 	.word	0x00000001


	//----- nvinfo : EIATTR_CBANK_PARAM_SIZE
	.align		4
.L_19:
        /*005c*/ 	.byte	0x03, 0x19
        /*005e*/ 	.short	0x0014


	//----- nvinfo : EIATTR_PARAM_CBANK
	.align		4
        /*0060*/ 	.byte	0x04, 0x0a
        /*0062*/ 	.short	(.L_21 - .L_20)
	.align		4
.L_20:
        /*0064*/ 	.word	index@(.nv.constant0.triton_poi_fused_replication_pad2d_3)
        /*0068*/ 	.short	0x0210
        /*006a*/ 	.short	0x0014


	//----- nvinfo : EIATTR_SW_WAR
	.align		4
.L_21:
        /*006c*/ 	.byte	0x04, 0x36
        /*006e*/ 	.short	(.L_23 - .L_22)
.L_22:
        /*0070*/ 	.word	0x00000008
.L_23:


//--------------------- .nv.callgraph             --------------------------
	.section	.nv.callgraph,"",@"SHT_CUDA_CALLGRAPH"
	.align	4
	.sectionentsize	8
	.align		4
        /*0000*/ 	.word	0x00000000
	.align		4
        /*0004*/ 	.word	0xffffffff
	.align		4
        /*0008*/ 	.word	0x00000000
	.align		4
        /*000c*/ 	.word	0xfffffffe
	.align		4
        /*0010*/ 	.word	0x00000000
	.align		4
        /*0014*/ 	.word	0xfffffffd
	.align		4
        /*0018*/ 	.word	0x00000000
	.align		4
        /*001c*/ 	.word	0xfffffffc


//--------------------- .text.triton_poi_fused_replication_pad2d_3 --------------------------
	.section	.text.triton_poi_fused_replication_pad2d_3,"ax",@progbits
	.align	128
        .global         triton_poi_fused_replication_pad2d_3
        .type           triton_poi_fused_replication_pad2d_3,@function
        .size           triton_poi_fused_replication_pad2d_3,(.L_x_1 - triton_poi_fused_replication_pad2d_3)
        .other          triton_poi_fused_replication_pad2d_3,@"STO_CUDA_ENTRY STV_DEFAULT"
triton_poi_fused_replication_pad2d_3:
.text.triton_poi_fused_replication_pad2d_3:
[----:B------:R-:W0:Y:S02]  /*0000*/  LDC R1, c[0x0][0x28] ;  /* 0x00000a00ff017b82 */ /* 0x000e240000000800 */
[----:B------:R-:W1:Y:S01]  /*0010*/  S2R R0, SR_TID.X ;  /* 0x0000000000007919 */ /* 0x000e620000002100 */
[----:B------:R-:W-:Y:S01]  /*0020*/  ULDC.64 UR4, c[0x0][0x208] ;  /* 0x0000820000047ab9 */ /* 0x000fe20000000a00 */
[----:B------:R-:W2:Y:S01]  /*0030*/  S2R R3, SR_CTAID.X ;  /* 0x0000000000037919 */ /* 0x000ea20000002500 */
[----:B-1----:R-:W-:-:S05]  /*0040*/  IMAD.SHL.U32 R0, R0, 0x2, RZ ;  /* 0x0000000200007824 */ /* 0x002fca00078e00ff */
[----:B------:R-:W-:-:S05]  /*0050*/  LOP3.LUT R0, R0, 0x1fe, RZ, 0xc0, !PT ;  /* 0x000001fe00007812 */ /* 0x000fca00078ec0ff */
[----:B--2---:R-:W-:-:S04]  /*0060*/  IMAD R0, R3, 0x200, R0 ;  /* 0x0000020003007824 */ /* 0x004fc800078e0200 */
[----:B------:R-:W-:-:S04]  /*0070*/  IMAD.HI R2, R0, 0x38e38e39, RZ ;  /* 0x38e38e3900027827 */ /* 0x000fc800078e02ff */
[C---:B------:R-:W-:Y:S01]  /*0080*/  VIADD R4, R0.reuse, 0x1 ;  /* 0x0000000100047836 */ /* 0x040fe20000000000 */
[----:B------:R-:W-:Y:S01]  /*0090*/  SHF.R.U32.HI R3, RZ, 0x1f, R2 ;  /* 0x0000001fff037819 */ /* 0x000fe20000011602 */
[----:B------:R-:W-:-:S03]  /*00a0*/  IMAD.HI R8, R0, 0x1948b0fd, RZ ;  /* 0x1948b0fd00087827 */ /* 0x000fc600078e02ff */
[----:B------:R-:W-:Y:S01]  /*00b0*/  LEA.HI.SX32 R5, R2, R3, 0x1d ;  /* 0x0000000302057211 */ /* 0x000fe200078feaff */
[----:B------:R-:W-:Y:S01]  /*00c0*/  IMAD.HI R2, R4, 0x38e38e39, RZ ;  /* 0x38e38e3904027827 */ /* 0x000fe200078e02ff */
[----:B------:R-:W-:-:S03]  /*00d0*/  SHF.R.U32.HI R9, RZ, 0x1f, R8 ;  /* 0x0000001fff097819 */ /* 0x000fc60000011608 */
[----:B------:R-:W-:Y:S01]  /*00e0*/  IMAD.HI R3, R5, 0x38e38e39, RZ ;  /* 0x38e38e3905037827 */ /* 0x000fe200078e02ff */
[----:B------:R-:W-:-:S04]  /*00f0*/  LEA.HI R9, R8, R9, RZ, 0x19 ;  /* 0x0000000908097211 */ /* 0x000fc800078fc8ff */
[----:B------:R-:W-:-:S04]  /*0100*/  SHF.R.U32.HI R6, RZ, 0x1f, R3 ;  /* 0x0000001fff067819 */ /* 0x000fc80000011603 */
[----:B------:R-:W-:Y:S02]  /*0110*/  LEA.HI.SX32 R6, R3, R6, 0x1d ;  /* 0x0000000603067211 */ /* 0x000fe400078feaff */
[----:B------:R-:W-:-:S03]  /*0120*/  SHF.R.U32.HI R3, RZ, 0x1f, R2 ;  /* 0x0000001fff037819 */ /* 0x000fc60000011602 */
[----:B------:R-:W-:Y:S01]  /*0130*/  IMAD R6, R6, -0x24, R5 ;  /* 0xffffffdc06067824 */ /* 0x000fe200078e0205 */
[----:B------:R-:W-:Y:S01]  /*0140*/  LEA.HI.SX32 R7, R2, R3, 0x1d ;  /* 0x0000000302077211 */ /* 0x000fe200078feaff */
[----:B------:R-:W-:Y:S01]  /*0150*/  IMAD R5, R5, -0x24, R0 ;  /* 0xffffffdc05057824 */ /* 0x000fe200078e0200 */
[----:B------:R-:W1:Y:S02]  /*0160*/  LDC.64 R2, c[0x0][0x210] ;  /* 0x00008400ff027b82 */ /* 0x000e640000000a00 */
[----:B------:R-:W-:Y:S01]  /*0170*/  VIMNMX R8, R6, 0x21, PT ;  /* 0x0000002106087848 */ /* 0x000fe20003fe0100 */
[----:B------:R-:W-:Y:S01]  /*0180*/  IMAD R7, R7, -0x24, R4 ;  /* 0xffffffdc07077824 */ /* 0x000fe200078e0204 */
[C---:B------:R-:W-:Y:S02]  /*0190*/  ISETP.GT.AND P1, PT, R5.reuse, 0x2, PT ;  /* 0x000000020500780c */ /* 0x040fe40003f24270 */
[----:B------:R-:W-:Y:S02]  /*01a0*/  VIMNMX R5, R5, 0x21, PT ;  /* 0x0000002105057848 */ /* 0x000fe40003fe0100 */
[----:B------:R-:W-:-:S02]  /*01b0*/  VIMNMX R4, R7, 0x21, PT ;  /* 0x0000002107047848 */ /* 0x000fc40003fe0100 */
[----:B------:R-:W-:Y:S01]  /*01c0*/  ISETP.GT.AND P0, PT, R6, 0x2, PT ;  /* 0x000000020600780c */ /* 0x000fe20003f04270 */
[----:B------:R-:W-:Y:S01]  /*01d0*/  VIADD R5, R5, 0xfffffffe ;  /* 0xfffffffe05057836 */ /* 0x000fe20000000000 */
[----:B------:R-:W-:Y:S01]  /*01e0*/  LEA R8, R8, 0xffffffc0, 0x5 ;  /* 0xffffffc008087811 */ /* 0x000fe200078e28ff */
[----:B------:R-:W-:Y:S01]  /*01f0*/  VIADD R4, R4, 0xfffffffe ;  /* 0xfffffffe04047836 */ /* 0x000fe20000000000 */
[----:B------:R-:W-:Y:S02]  /*0200*/  ISETP.GT.AND P2, PT, R7, 0x2, PT ;  /* 0x000000020700780c */ /* 0x000fe40003f44270 */
[----:B------:R-:W-:Y:S02]  /*0210*/  SEL R8, R8, RZ, P0 ;  /* 0x000000ff08087207 */ /* 0x000fe40000000000 */
[----:B------:R-:W-:Y:S02]  /*0220*/  SEL R5, R5, RZ, P1 ;  /* 0x000000ff05057207 */ /* 0x000fe40000800000 */
[----:B------:R-:W-:Y:S01]  /*0230*/  SEL R7, R4, RZ, P2 ;  /* 0x000000ff04077207 */ /* 0x000fe20001000000 */
[----:B------:R-:W-:Y:S01]  /*0240*/  IMAD R8, R9, 0x400, R8 ;  /* 0x0000040009087824 */ /* 0x000fe200078e0208 */
[----:B------:R-:W-:-:S03]  /*0250*/  ISETP.GE.AND P0, PT, R0, 0x14400, PT ;  /* 0x000144000000780c */ /* 0x000fc60003f06270 */
[C---:B------:R-:W-:Y:S02]  /*0260*/  IMAD.IADD R5, R8.reuse, 0x1, R5 ;  /* 0x0000000108057824 */ /* 0x040fe400078e0205 */
[----:B------:R-:W-:Y:S01]  /*0270*/  IMAD.IADD R7, R8, 0x1, R7 ;  /* 0x0000000108077824 */ /* 0x000fe200078e0207 */
[----:B------:R-:W-:Y:S01]  /*0280*/  CS2R R8, SRZ ;  /* 0x0000000000087805 */ /* 0x000fe2000001ff00 */
[----:B-1----:R-:W-:-:S04]  /*0290*/  IMAD.WIDE R4, R5, 0x4, R2 ;  /* 0x0000000405047825 */ /* 0x002fc800078e0202 */
[----:B------:R-:W-:Y:S02]  /*02a0*/  IMAD.WIDE R2, R7, 0x4, R2 ;  /* 0x0000000407027825 */ /* 0x000fe400078e0202 */
[----:B------:R1:W5:Y:S01]  /*02b0*/  @!P0 LDG.E.EL R8, desc[UR4][R4.64] ;  /* 0x0000000404088981 */ /* 0x000362000c2e1900 */
[----:B------:R-:W2:Y:S03]  /*02c0*/  LDC.64 R6, c[0x0][0x218] ;  /* 0x00008600ff067b82 */ /* 0x000ea60000000a00 */
[----:B------:R1:W5:Y:S01]  /*02d0*/  @!P0 LDG.E.EL R9, desc[UR4][R2.64] ;  /* 0x0000000402098981 */ /* 0x000362000c2e1900 */
[----:B--2---:R-:W-:Y:S01]  /*02e0*/  IMAD.WIDE R6, R0, 0x4, R6 ;  /* 0x0000000400067825 */ /* 0x004fe200078e0206 */
[----:B-1----:R-:W-:Y:S06]  /*02f0*/  @P0 EXIT ;  /* 0x000000000000094d */ /* 0x002fec0003800000 */
[----:B-----5:R-:W-:Y:S01]  /*0300*/  STG.E.64 desc[UR4][R6.64], R8 ;  /* 0x0000000806007986 */ /* 0x020fe2000c101b04 */
[----:B------:R-:W-:Y:S05]  /*0310*/  EXIT ;  /* 0x000000000000794d */ /* 0x000fea0003800000 */
.L_x_0:
[----:B------:R-:W-:-:S00]  /*0320*/  BRA `(.L_x_0) ;  /* 0xfffffffc00fc7947 */ /* 0x000fc0000383ffff */
[----:B------:R-:W-:-:S00]  /*0330*/  NOP ;  /* 0x0000000000007918 */ /* 0x000fc00000000000 */
        /* <DEDUP_REMOVED lines=12> */
.L_x_1:


//--------------------- .nv.constant0.triton_poi_fused_replication_pad2d_3 --------------------------
	.section	.nv.constant0.triton_poi_fused_replication_pad2d_3,"a",@progbits
	.sectionflags	@""
	.align	4
.nv.constant0.triton_poi_fused_replication_pad2d_3:
	.zero		548
